//
// Generated by NVIDIA NVVM Compiler
//
// Compiler Build ID: CL-36424714
// Cuda compilation tools, release 13.0, V13.0.88
// Based on NVVM 20.0.0
//

.version 9.0
.target sm_100
.address_size 64

	// .globl	_Z10add_arraysPK10MathStructP13ResultsStruct

.visible .entry _Z10add_arraysPK10MathStructP13ResultsStruct(
	.param .u64 .ptr .align 1 _Z10add_arraysPK10MathStructP13ResultsStruct_param_0,
	.param .u64 .ptr .align 1 _Z10add_arraysPK10MathStructP13ResultsStruct_param_1
)
{
	.reg .b32 	%r<8>;
	.reg .b64 	%rd<9>;

	ld.param.u64 	%rd1, [_Z10add_arraysPK10MathStructP13ResultsStruct_param_0];
	ld.param.u64 	%rd2, [_Z10add_arraysPK10MathStructP13ResultsStruct_param_1];
	cvta.to.global.u64 	%rd3, %rd2;
	cvta.to.global.u64 	%rd4, %rd1;
	mov.u32 	%r1, %tid.x;
	mov.u32 	%r2, %ctaid.x;
	mov.u32 	%r3, %ntid.x;
	mad.lo.s32 	%r4, %r2, %r3, %r1;
	mul.wide.s32 	%rd5, %r4, 8;
	add.s64 	%rd6, %rd4, %rd5;
	ld.global.u32 	%r5, [%rd6];
	ld.global.u32 	%r6, [%rd6+4];
	add.s32 	%r7, %r6, %r5;
	mul.wide.s32 	%rd7, %r4, 20;
	add.s64 	%rd8, %rd3, %rd7;
	st.global.u32 	[%rd8], %r7;
	ret;

}
	// .globl	_Z10sub_arraysPK10MathStructP13ResultsStruct
.visible .entry _Z10sub_arraysPK10MathStructP13ResultsStruct(
	.param .u64 .ptr .align 1 _Z10sub_arraysPK10MathStructP13ResultsStruct_param_0,
	.param .u64 .ptr .align 1 _Z10sub_arraysPK10MathStructP13ResultsStruct_param_1
)
{
	.reg .b32 	%r<8>;
	.reg .b64 	%rd<9>;

	ld.param.u64 	%rd1, [_Z10sub_arraysPK10MathStructP13ResultsStruct_param_0];
	ld.param.u64 	%rd2, [_Z10sub_arraysPK10MathStructP13ResultsStruct_param_1];
	cvta.to.global.u64 	%rd3, %rd2;
	cvta.to.global.u64 	%rd4, %rd1;
	mov.u32 	%r1, %tid.x;
	mov.u32 	%r2, %ctaid.x;
	mov.u32 	%r3, %ntid.x;
	mad.lo.s32 	%r4, %r2, %r3, %r1;
	mul.wide.s32 	%rd5, %r4, 8;
	add.s64 	%rd6, %rd4, %rd5;
	ld.global.u32 	%r5, [%rd6];
	ld.global.u32 	%r6, [%rd6+4];
	sub.s32 	%r7, %r5, %r6;
	mul.wide.s32 	%rd7, %r4, 20;
	add.s64 	%rd8, %rd3, %rd7;
	st.global.u32 	[%rd8+4], %r7;
	ret;

}
	// .globl	_Z11mult_arraysPK10MathStructP13ResultsStruct
.visible .entry _Z11mult_arraysPK10MathStructP13ResultsStruct(
	.param .u64 .ptr .align 1 _Z11mult_arraysPK10MathStructP13ResultsStruct_param_0,
	.param .u64 .ptr .align 1 _Z11mult_arraysPK10MathStructP13ResultsStruct_param_1
)
{
	.reg .b32 	%r<8>;
	.reg .b64 	%rd<9>;

	ld.param.u64 	%rd1, [_Z11mult_arraysPK10MathStructP13ResultsStruct_param_0];
	ld.param.u64 	%rd2, [_Z11mult_arraysPK10MathStructP13ResultsStruct_param_1];
	cvta.to.global.u64 	%rd3, %rd2;
	cvta.to.global.u64 	%rd4, %rd1;
	mov.u32 	%r1, %tid.x;
	mov.u32 	%r2, %ctaid.x;
	mov.u32 	%r3, %ntid.x;
	mad.lo.s32 	%r4, %r2, %r3, %r1;
	mul.wide.s32 	%rd5, %r4, 8;
	add.s64 	%rd6, %rd4, %rd5;
	ld.global.u32 	%r5, [%rd6];
	ld.global.u32 	%r6, [%rd6+4];
	mul.lo.s32 	%r7, %r6, %r5;
	mul.wide.s32 	%rd7, %r4, 20;
	add.s64 	%rd8, %rd3, %rd7;
	st.global.u32 	[%rd8+8], %r7;
	ret;

}
	// .globl	_Z10mod_arraysPK10MathStructP13ResultsStruct
.visible .entry _Z10mod_arraysPK10MathStructP13ResultsStruct(
	.param .u64 .ptr .align 1 _Z10mod_arraysPK10MathStructP13ResultsStruct_param_0,
	.param .u64 .ptr .align 1 _Z10mod_arraysPK10MathStructP13ResultsStruct_param_1
)
{
	.reg .b32 	%r<8>;
	.reg .b64 	%rd<9>;

	ld.param.u64 	%rd1, [_Z10mod_arraysPK10MathStructP13ResultsStruct_param_0];
	ld.param.u64 	%rd2, [_Z10mod_arraysPK10MathStructP13ResultsStruct_param_1];
	cvta.to.global.u64 	%rd3, %rd2;
	cvta.to.global.u64 	%rd4, %rd1;
	mov.u32 	%r1, %tid.x;
	mov.u32 	%r2, %ctaid.x;
	mov.u32 	%r3, %ntid.x;
	mad.lo.s32 	%r4, %r2, %r3, %r1;
	mul.wide.s32 	%rd5, %r4, 8;
	add.s64 	%rd6, %rd4, %rd5;
	ld.global.u32 	%r5, [%rd6];
	ld.global.u32 	%r6, [%rd6+4];
	rem.u32 	%r7, %r5, %r6;
	mul.wide.s32 	%rd7, %r4, 20;
	add.s64 	%rd8, %rd3, %rd7;
	st.global.u32 	[%rd8+12], %r7;
	ret;

}


// ===== COMPILED SASS (sm_100) =====

	.target	sm_100

	.elftype	@"ET_EXEC"


//--------------------- .note.nv.tkinfo           --------------------------
	.section	.note.nv.tkinfo,"",@"SHT_NOTE"
	.sectionflags	@"SHF_NOTE_NV_TKINFO"
	.tkinfo
        /*0018*/ 	.word	0x00000002
        /*0030*/ 	.string	""
        /*0030*/ 	.string	"ptxas"
        /*0030*/ 	.string	"Cuda compilation tools, release 13.0, V13.0.88"
        /*0030*/ 	.string	"Build cuda_13.0.r13.0/compiler.36424714_0"
        /*0030*/ 	.string	"-arch sm_100 -m 64 "



//--------------------- .note.nv.cuinfo           --------------------------
	.section	.note.nv.cuinfo,"",@"SHT_NOTE"
	.sectionflags	@"SHF_NOTE_NV_CUINFO"
        /*0018*/ 	.short	0x0002
        /*001a*/ 	.short	0x0064
        /*001c*/ 	.short	0x0082
	.zero		2


//--------------------- .nv.info                  --------------------------
	.section	.nv.info,"",@"SHT_CUDA_INFO"
	.align	4


	//----- nvinfo : EIATTR_REGCOUNT
	.align		4
        /*0000*/ 	.byte	0x04, 0x2f
        /*0002*/ 	.short	(.L_1 - .L_0)
	.align		4
.L_0:
        /*0004*/ 	.word	index@(_Z10add_arraysPK10MathStructP13ResultsStruct)
        /*0008*/ 	.word	0x0000000c


	//----- nvinfo : EIATTR_FRAME_SIZE
	.align		4
.L_1:
        /*000c*/ 	.byte	0x04, 0x11
        /*000e*/ 	.short	(.L_3 - .L_2)
	.align		4
.L_2:
        /*0010*/ 	.word	index@(_Z10add_arraysPK10MathStructP13ResultsStruct)
        /*0014*/ 	.word	0x00000000


	//----- nvinfo : EIATTR_REGCOUNT
	.align		4
.L_3:
        /*0018*/ 	.byte	0x04, 0x2f
        /*001a*/ 	.short	(.L_5 - .L_4)
	.align		4
.L_4:
        /*001c*/ 	.word	index@(_Z10sub_arraysPK10MathStructP13ResultsStruct)
        /*0020*/ 	.word	0x0000000c


	//----- nvinfo : EIATTR_FRAME_SIZE
	.align		4
.L_5:
        /*0024*/ 	.byte	0x04, 0x11
        /*0026*/ 	.short	(.L_7 - .L_6)
	.align		4
.L_6:
        /*0028*/ 	.word	index@(_Z10sub_arraysPK10MathStructP13ResultsStruct)
        /*002c*/ 	.word	0x00000000


	//----- nvinfo : EIATTR_REGCOUNT
	.align		4
.L_7:
        /*0030*/ 	.byte	0x04, 0x2f
        /*0032*/ 	.short	(.L_9 - .L_8)
	.align		4
.L_8:
        /*0034*/ 	.word	index@(_Z11mult_arraysPK10MathStructP13ResultsStruct)
        /*0038*/ 	.word	0x0000000c


	//----- nvinfo : EIATTR_FRAME_SIZE
	.align		4
.L_9:
        /*003c*/ 	.byte	0x04, 0x11
        /*003e*/ 	.short	(.L_11 - .L_10)
	.align		4
.L_10:
        /*0040*/ 	.word	index@(_Z11mult_arraysPK10MathStructP13ResultsStruct)
        /*0044*/ 	.word	0x00000000


	//----- nvinfo : EIATTR_REGCOUNT
	.align		4
.L_11:
        /*0048*/ 	.byte	0x04, 0x2f
        /*004a*/ 	.short	(.L_13 - .L_12)
	.align		4
.L_12:
        /*004c*/ 	.word	index@(_Z10mod_arraysPK10MathStructP13ResultsStruct)
        /*0050*/ 	.word	0x0000000e


	//----- nvinfo : EIATTR_FRAME_SIZE
	.align		4
.L_13:
        /*0054*/ 	.byte	0x04, 0x11
        /*0056*/ 	.short	(.L_15 - .L_14)
	.align		4
.L_14:
        /*0058*/ 	.word	index@(_Z10mod_arraysPK10MathStructP13ResultsStruct)
        /*005c*/ 	.word	0x00000000


	//----- nvinfo : EIATTR_MIN_STACK_SIZE
	.align		4
.L_15:
        /*0060*/ 	.byte	0x04, 0x12
        /*0062*/ 	.short	(.L_17 - .L_16)
	.align		4
.L_16:
        /*0064*/ 	.word	index@(_Z10mod_arraysPK10MathStructP13ResultsStruct)
        /*0068*/ 	.word	0x00000000


	//----- nvinfo : EIATTR_MIN_STACK_SIZE
	.align		4
.L_17:
        /*006c*/ 	.byte	0x04, 0x12
        /*006e*/ 	.short	(.L_19 - .L_18)
	.align		4
.L_18:
        /*0070*/ 	.word	index@(_Z11mult_arraysPK10MathStructP13ResultsStruct)
        /*0074*/ 	.word	0x00000000


	//----- nvinfo : EIATTR_MIN_STACK_SIZE
	.align		4
.L_19:
        /*0078*/ 	.byte	0x04, 0x12
        /*007a*/ 	.short	(.L_21 - .L_20)
	.align		4
.L_20:
        /*007c*/ 	.word	index@(_Z10sub_arraysPK10MathStructP13ResultsStruct)
        /*0080*/ 	.word	0x00000000


	//----- nvinfo : EIATTR_MIN_STACK_SIZE
	.align		4
.L_21:
        /*0084*/ 	.byte	0x04, 0x12
        /*0086*/ 	.short	(.L_23 - .L_22)
	.align		4
.L_22:
        /*0088*/ 	.word	index@(_Z10add_arraysPK10MathStructP13ResultsStruct)
        /*008c*/ 	.word	0x00000000
.L_23:


//--------------------- .nv.compat                --------------------------
	.section	.nv.compat,"",@"SHT_CUDA_COMPAT_INFO"
	.align	4
        /*0000*/ 	.byte	0x02, 0x09, 0x00, 0x00, 0x02, 0x02, 0x01, 0x00, 0x02, 0x05, 0x05, 0x00, 0x03, 0x07, 0x01, 0x01
        /*0010*/ 	.byte	0x02, 0x03, 0x00, 0x00, 0x02, 0x06, 0x01, 0x00, 0x04, 0x0b, 0x08, 0x00, 0x09, 0x00, 0x00, 0x00
        /*0020*/ 	.byte	0x00, 0x00, 0x00, 0x00


//--------------------- .nv.info._Z10mod_arraysPK10MathStructP13ResultsStruct --------------------------
	.section	.nv.info._Z10mod_arraysPK10MathStructP13ResultsStruct,"",@"SHT_CUDA_INFO"
	.sectionflags	@""
	.align	4


	//----- nvinfo : EIATTR_CUDA_API_VERSION
	.align		4
        /*0000*/ 	.byte	0x04, 0x37
        /*0002*/ 	.short	(.L_25 - .L_24)
.L_24:
        /*0004*/ 	.word	0x00000082


	//----- nvinfo : EIATTR_KPARAM_INFO
	.align		4
.L_25:
        /*0008*/ 	.byte	0x04, 0x17
        /*000a*/ 	.short	(.L_27 - .L_26)
.L_26:
        /*000c*/ 	.word	0x00000000
        /*0010*/ 	.short	0x0001
        /*0012*/ 	.short	0x0008
        /*0014*/ 	.byte	0x00, 0xf5, 0x21, 0x00


	//----- nvinfo : EIATTR_KPARAM_INFO
	.align		4
.L_27:
        /*0018*/ 	.byte	0x04, 0x17
        /*001a*/ 	.short	(.L_29 - .L_28)
.L_28:
        /*001c*/ 	.word	0x00000000
        /*0020*/ 	.short	0x0000
        /*0022*/ 	.short	0x0000
        /*0024*/ 	.byte	0x00, 0xf5, 0x21, 0x00


	//----- nvinfo : EIATTR_SPARSE_MMA_MASK
	.align		4
.L_29:
        /*0028*/ 	.byte	0x03, 0x50
        /*002a*/ 	.short	0x0000


	//----- nvinfo : EIATTR_MAXREG_COUNT
	.align		4
        /*002c*/ 	.byte	0x03, 0x1b
        /*002e*/ 	.short	0x00ff


	//----- nvinfo : EIATTR_MERCURY_ISA_VERSION
	.align		4
        /*0030*/ 	.byte	0x03, 0x5f
        /*0032*/ 	.short	0x0101


	//----- nvinfo : EIATTR_VRC_CTA_INIT_COUNT
	.align		4
        /*0034*/ 	.byte	0x02, 0x4a
	.zero		1
	.zero		1


	//----- nvinfo : EIATTR_EXIT_INSTR_OFFSETS
	.align		4
        /*0038*/ 	.byte	0x04, 0x1c
        /*003a*/ 	.short	(.L_31 - .L_30)


	//   ....[0]....
.L_30:
        /*003c*/ 	.word	0x000001e0


	//----- nvinfo : EIATTR_CBANK_PARAM_SIZE
	.align		4
.L_31:
        /*0040*/ 	.byte	0x03, 0x19
        /*0042*/ 	.short	0x0010


	//----- nvinfo : EIATTR_PARAM_CBANK
	.align		4
        /*0044*/ 	.byte	0x04, 0x0a
        /*0046*/ 	.short	(.L_33 - .L_32)
	.align		4
.L_32:
        /*0048*/ 	.word	index@(.nv.constant0._Z10mod_arraysPK10MathStructP13ResultsStruct)
        /*004c*/ 	.short	0x0380
        /*004e*/ 	.short	0x0010


	//----- nvinfo : EIATTR_SW_WAR
	.align		4
.L_33:
        /*0050*/ 	.byte	0x04, 0x36
        /*0052*/ 	.short	(.L_35 - .L_34)
.L_34:
        /*0054*/ 	.word	0x00000008
.L_35:


//--------------------- .nv.info._Z11mult_arraysPK10MathStructP13ResultsStruct --------------------------
	.section	.nv.info._Z11mult_arraysPK10MathStructP13ResultsStruct,"",@"SHT_CUDA_INFO"
	.sectionflags	@""
	.align	4


	//----- nvinfo : EIATTR_CUDA_API_VERSION
	.align		4
        /*0000*/ 	.byte	0x04, 0x37
        /*0002*/ 	.short	(.L_37 - .L_36)
.L_36:
        /*0004*/ 	.word	0x00000082


	//----- nvinfo : EIATTR_KPARAM_INFO
	.align		4
.L_37:
        /*0008*/ 	.byte	0x04, 0x17
        /*000a*/ 	.short	(.L_39 - .L_38)
.L_38:
        /*000c*/ 	.word	0x00000000
        /*0010*/ 	.short	0x0001
        /*0012*/ 	.short	0x0008
        /*0014*/ 	.byte	0x00, 0xf5, 0x21, 0x00


	//----- nvinfo : EIATTR_KPARAM_INFO
	.align		4
.L_39:
        /*0018*/ 	.byte	0x04, 0x17
        /*001a*/ 	.short	(.L_41 - .L_40)
.L_40:
        /*001c*/ 	.word	0x00000000
        /*0020*/ 	.short	0x0000
        /*0022*/ 	.short	0x0000
        /*0024*/ 	.byte	0x00, 0xf5, 0x21, 0x00


	//----- nvinfo : EIATTR_SPARSE_MMA_MASK
	.align		4
.L_41:
        /*0028*/ 	.byte	0x03, 0x50
        /*002a*/ 	.short	0x0000


	//----- nvinfo : EIATTR_MAXREG_COUNT
	.align		4
        /*002c*/ 	.byte	0x03, 0x1b
        /*002e*/ 	.short	0x00ff


	//----- nvinfo : EIATTR_MERCURY_ISA_VERSION
	.align		4
        /*0030*/ 	.byte	0x03, 0x5f
        /*0032*/ 	.short	0x0101


	//----- nvinfo : EIATTR_VRC_CTA_INIT_COUNT
	.align		4
        /*0034*/ 	.byte	0x02, 0x4a
	.zero		1
	.zero		1


	//----- nvinfo : EIATTR_EXIT_INSTR_OFFSETS
	.align		4
        /*0038*/ 	.byte	0x04, 0x1c
        /*003a*/ 	.short	(.L_43 - .L_42)


	//   ....[0]....
.L_42:
        /*003c*/ 	.word	0x000000e0


	//----- nvinfo : EIATTR_CBANK_PARAM_SIZE
	.align		4
.L_43:
        /*0040*/ 	.byte	0x03, 0x19
        /*0042*/ 	.short	0x0010


	//----- nvinfo : EIATTR_PARAM_CBANK
	.align		4
        /*0044*/ 	.byte	0x04, 0x0a
        /*0046*/ 	.short	(.L_45 - .L_44)
	.align		4
.L_44:
        /*0048*/ 	.word	index@(.nv.constant0._Z11mult_arraysPK10MathStructP13ResultsStruct)
        /*004c*/ 	.short	0x0380
        /*004e*/ 	.short	0x0010


	//----- nvinfo : EIATTR_SW_WAR
	.align		4
.L_45:
        /*0050*/ 	.byte	0x04, 0x36
        /*0052*/ 	.short	(.L_47 - .L_46)
.L_46:
        /*0054*/ 	.word	0x00000008
.L_47:


//--------------------- .nv.info._Z10sub_arraysPK10MathStructP13ResultsStruct --------------------------
	.section	.nv.info._Z10sub_arraysPK10MathStructP13ResultsStruct,"",@"SHT_CUDA_INFO"
	.sectionflags	@""
	.align	4


	//----- nvinfo : EIATTR_CUDA_API_VERSION
	.align		4
        /*0000*/ 	.byte	0x04, 0x37
        /*0002*/ 	.short	(.L_49 - .L_48)
.L_48:
        /*0004*/ 	.word	0x00000082


	//----- nvinfo : EIATTR_KPARAM_INFO
	.align		4
.L_49:
        /*0008*/ 	.byte	0x04, 0x17
        /*000a*/ 	.short	(.L_51 - .L_50)
.L_50:
        /*000c*/ 	.word	0x00000000
        /*0010*/ 	.short	0x0001
        /*0012*/ 	.short	0x0008
        /*0014*/ 	.byte	0x00, 0xf5, 0x21, 0x00


	//----- nvinfo : EIATTR_KPARAM_INFO
	.align		4
.L_51:
        /*0018*/ 	.byte	0x04, 0x17
        /*001a*/ 	.short	(.L_53 - .L_52)
.L_52:
        /*001c*/ 	.word	0x00000000
        /*0020*/ 	.short	0x0000
        /*0022*/ 	.short	0x0000
        /*0024*/ 	.byte	0x00, 0xf5, 0x21, 0x00


	//----- nvinfo : EIATTR_SPARSE_MMA_MASK
	.align		4
.L_53:
        /*0028*/ 	.byte	0x03, 0x50
        /*002a*/ 	.short	0x0000


	//----- nvinfo : EIATTR_MAXREG_COUNT
	.align		4
        /*002c*/ 	.byte	0x03, 0x1b
        /*002e*/ 	.short	0x00ff


	//----- nvinfo : EIATTR_MERCURY_ISA_VERSION
	.align		4
        /*0030*/ 	.byte	0x03, 0x5f
        /*0032*/ 	.short	0x0101


	//----- nvinfo : EIATTR_VRC_CTA_INIT_COUNT
	.align		4
        /*0034*/ 	.byte	0x02, 0x4a
	.zero		1
	.zero		1


	//----- nvinfo : EIATTR_EXIT_INSTR_OFFSETS
	.align		4
        /*0038*/ 	.byte	0x04, 0x1c
        /*003a*/ 	.short	(.L_55 - .L_54)


	//   ....[0]....
.L_54:
        /*003c*/ 	.word	0x000000e0


	//----- nvinfo : EIATTR_CBANK_PARAM_SIZE
	.align		4
.L_55:
        /*0040*/ 	.byte	0x03, 0x19
        /*0042*/ 	.short	0x0010


	//----- nvinfo : EIATTR_PARAM_CBANK
	.align		4
        /*0044*/ 	.byte	0x04, 0x0a
        /*0046*/ 	.short	(.L_57 - .L_56)
	.align		4
.L_56:
        /*0048*/ 	.word	index@(.nv.constant0._Z10sub_arraysPK10MathStructP13ResultsStruct)
        /*004c*/ 	.short	0x0380
        /*004e*/ 	.short	0x0010


	//----- nvinfo : EIATTR_SW_WAR
	.align		4
.L_57:
        /*0050*/ 	.byte	0x04, 0x36
        /*0052*/ 	.short	(.L_59 - .L_58)
.L_58:
        /*0054*/ 	.word	0x00000008
.L_59:


//--------------------- .nv.info._Z10add_arraysPK10MathStructP13ResultsStruct --------------------------
	.section	.nv.info._Z10add_arraysPK10MathStructP13ResultsStruct,"",@"SHT_CUDA_INFO"
	.sectionflags	@""
	.align	4


	//----- nvinfo : EIATTR_CUDA_API_VERSION
	.align		4
        /*0000*/ 	.byte	0x04, 0x37
        /*0002*/ 	.short	(.L_61 - .L_60)
.L_60:
        /*0004*/ 	.word	0x00000082


	//----- nvinfo : EIATTR_KPARAM_INFO
	.align		4
.L_61:
        /*0008*/ 	.byte	0x04, 0x17
        /*000a*/ 	.short	(.L_63 - .L_62)
.L_62:
        /*000c*/ 	.word	0x00000000
        /*0010*/ 	.short	0x0001
        /*0012*/ 	.short	0x0008
        /*0014*/ 	.byte	0x00, 0xf5, 0x21, 0x00


	//----- nvinfo : EIATTR_KPARAM_INFO
	.align		4
.L_63:
        /*0018*/ 	.byte	0x04, 0x17
        /*001a*/ 	.short	(.L_65 - .L_64)
.L_64:
        /*001c*/ 	.word	0x00000000
        /*0020*/ 	.short	0x0000
        /*0022*/ 	.short	0x0000
        /*0024*/ 	.byte	0x00, 0xf5, 0x21, 0x00


	//----- nvinfo : EIATTR_SPARSE_MMA_MASK
	.align		4
.L_65:
        /*0028*/ 	.byte	0x03, 0x50
        /*002a*/ 	.short	0x0000


	//----- nvinfo : EIATTR_MAXREG_COUNT
	.align		4
        /*002c*/ 	.byte	0x03, 0x1b
        /*002e*/ 	.short	0x00ff


	//----- nvinfo : EIATTR_MERCURY_ISA_VERSION
	.align		4
        /*0030*/ 	.byte	0x03, 0x5f
        /*0032*/ 	.short	0x0101


	//----- nvinfo : EIATTR_VRC_CTA_INIT_COUNT
	.align		4
        /*0034*/ 	.byte	0x02, 0x4a
	.zero		1
	.zero		1


	//----- nvinfo : EIATTR_EXIT_INSTR_OFFSETS
	.align		4
        /*0038*/ 	.byte	0x04, 0x1c
        /*003a*/ 	.short	(.L_67 - .L_66)


	//   ....[0]....
.L_66:
        /*003c*/ 	.word	0x000000e0


	//----- nvinfo : EIATTR_CBANK_PARAM_SIZE
	.align		4
.L_67:
        /*0040*/ 	.byte	0x03, 0x19
        /*0042*/ 	.short	0x0010


	//----- nvinfo : EIATTR_PARAM_CBANK
	.align		4
        /*0044*/ 	.byte	0x04, 0x0a
        /*0046*/ 	.short	(.L_69 - .L_68)
	.align		4
.L_68:
        /*0048*/ 	.word	index@(.nv.constant0._Z10add_arraysPK10MathStructP13ResultsStruct)
        /*004c*/ 	.short	0x0380
        /*004e*/ 	.short	0x0010


	//----- nvinfo : EIATTR_SW_WAR
	.align		4
.L_69:
        /*0050*/ 	.byte	0x04, 0x36
        /*0052*/ 	.short	(.L_71 - .L_70)
.L_70:
        /*0054*/ 	.word	0x00000008
.L_71:


//--------------------- .nv.callgraph             --------------------------
	.section	.nv.callgraph,"",@"SHT_CUDA_CALLGRAPH"
	.align	4
	.sectionentsize	8
	.align		4
        /*0000*/ 	.word	0x00000000
	.align		4
        /*0004*/ 	.word	0xffffffff
	.align		4
        /*0008*/ 	.word	0x00000000
	.align		4
        /*000c*/ 	.word	0xfffffffe
	.align		4
        /*0010*/ 	.word	0x00000000
	.align		4
        /*0014*/ 	.word	0xfffffffd
	.align		4
        /*0018*/ 	.word	0x00000000
	.align		4
        /*001c*/ 	.word	0xfffffffc


//--------------------- .text._Z10mod_arraysPK10MathStructP13ResultsStruct --------------------------
	.section	.text._Z10mod_arraysPK10MathStructP13ResultsStruct,"ax",@progbits
	.align	128
        .global         _Z10mod_arraysPK10MathStructP13ResultsStruct
        .type           _Z10mod_arraysPK10MathStructP13ResultsStruct,@function
        .size           _Z10mod_arraysPK10MathStructP13ResultsStruct,(.L_x_4 - _Z10mod_arraysPK10MathStructP13ResultsStruct)
        .other          _Z10mod_arraysPK10MathStructP13ResultsStruct,@"STO_CUDA_ENTRY STV_DEFAULT"
_Z10mod_arraysPK10MathStructP13ResultsStruct:
.text._Z10mod_arraysPK10MathStructP13ResultsStruct:
[----:B------:R-:W-:Y:S01]  /*0000*/  LDC R1, c[0x0][0x37c] ;  /* 0x0000df00ff017b82 */ /* 0x000fe20000000800 */
[----:B------:R-:W0:Y:S07]  /*0010*/  S2R R7, SR_TID.X ;  /* 0x0000000000077919 */ /* 0x000e2e0000002100 */
[----:B------:R-:W0:Y:S01]  /*0020*/  S2UR UR6, SR_CTAID.X ;  /* 0x00000000000679c3 */ /* 0x000e220000002500 */
[----:B------:R-:W1:Y:S07]  /*0030*/  LDCU.64 UR4, c[0x0][0x358] ;  /* 0x00006b00ff0477ac */ /* 0x000e6e0008000a00 */
[----:B------:R-:W0:Y:S08]  /*0040*/  LDC R0, c[0x0][0x360] ;  /* 0x0000d800ff007b82 */ /* 0x000e300000000800 */
[----:B------:R-:W2:Y:S01]  /*0050*/  LDC.64 R2, c[0x0][0x380] ;  /* 0x0000e000ff027b82 */ /* 0x000ea20000000a00 */
[----:B0-----:R-:W-:-:S04]  /*0060*/  IMAD R7, R0, UR6, R7 ;  /* 0x0000000600077c24 */ /* 0x001fc8000f8e0207 */
[----:B--2---:R-:W-:-:S05]  /*0070*/  IMAD.WIDE R2, R7, 0x8, R2 ;  /* 0x0000000807027825 */ /* 0x004fca00078e0202 */
[----:B-1----:R-:W2:Y:S04]  /*0080*/  LDG.E R9, desc[UR4][R2.64+0x4] ;  /* 0x0000040402097981 */ /* 0x002ea8000c1e1900 */
[----:B------:R0:W3:Y:S02]  /*0090*/  LDG.E R0, desc[UR4][R2.64] ;  /* 0x0000000402007981 */ /* 0x0000e4000c1e1900 */
[----:B0-----:R-:W0:Y:S02]  /*00a0*/  LDC.64 R2, c[0x0][0x388] ;  /* 0x0000e200ff027b82 */ /* 0x001e240000000a00 */
[----:B0-----:R-:W-:Y:S01]  /*00b0*/  IMAD.WIDE R2, R7, 0x14, R2 ;  /* 0x0000001407027825 */ /* 0x001fe200078e0202 */
[----:B--2---:R-:W0:Y:S01]  /*00c0*/  I2F.U32.RP R6, R9 ;  /* 0x0000000900067306 */ /* 0x004e220000209000 */
[----:B------:R-:W-:-:S02]  /*00d0*/  IADD3 R11, PT, PT, RZ, -R9, RZ ;  /* 0x80000009ff0b7210 */ /* 0x000fc40007ffe0ff */
[----:B------:R-:W-:-:S05]  /*00e0*/  ISETP.NE.U32.AND P1, PT, R9, RZ, PT ;  /* 0x000000ff0900720c */ /* 0x000fca0003f25070 */
[----:B0-----:R-:W0:Y:S02]  /*00f0*/  MUFU.RCP R6, R6 ;  /* 0x0000000600067308 */ /* 0x001e240000001000 */
[----:B0-----:R-:W-:-:S06]  /*0100*/  IADD3 R4, PT, PT, R6, 0xffffffe, RZ ;  /* 0x0ffffffe06047810 */ /* 0x001fcc0007ffe0ff */
[----:B------:R0:W1:Y:S02]  /*0110*/  F2I.FTZ.U32.TRUNC.NTZ R5, R4 ;  /* 0x0000000400057305 */ /* 0x000064000021f000 */
[----:B0-----:R-:W-:Y:S02]  /*0120*/  HFMA2 R4, -RZ, RZ, 0, 0 ;  /* 0x00000000ff047431 */ /* 0x001fe400000001ff */
[----:B-1----:R-:W-:-:S04]  /*0130*/  IMAD R11, R11, R5, RZ ;  /* 0x000000050b0b7224 */ /* 0x002fc800078e02ff */
[----:B------:R-:W-:-:S06]  /*0140*/  IMAD.HI.U32 R5, R5, R11, R4 ;  /* 0x0000000b05057227 */ /* 0x000fcc00078e0004 */
[----:B---3--:R-:W-:-:S05]  /*0150*/  IMAD.HI.U32 R5, R5, R0, RZ ;  /* 0x0000000005057227 */ /* 0x008fca00078e00ff */
[----:B------:R-:W-:-:S05]  /*0160*/  IADD3 R5, PT, PT, -R5, RZ, RZ ;  /* 0x000000ff05057210 */ /* 0x000fca0007ffe1ff */
[----:B------:R-:W-:-:S05]  /*0170*/  IMAD R0, R9, R5, R0 ;  /* 0x0000000509007224 */ /* 0x000fca00078e0200 */
[----:B------:R-:W-:-:S13]  /*0180*/  ISETP.GE.U32.AND P0, PT, R0, R9, PT ;  /* 0x000000090000720c */ /* 0x000fda0003f06070 */
[----:B------:R-:W-:-:S04]  /*0190*/  @P0 IADD3 R0, PT, PT, -R9, R0, RZ ;  /* 0x0000000009000210 */ /* 0x000fc80007ffe1ff */
[----:B------:R-:W-:-:S13]  /*01a0*/  ISETP.GE.U32.AND P0, PT, R0, R9, PT ;  /* 0x000000090000720c */ /* 0x000fda0003f06070 */
[----:B------:R-:W-:Y:S02]  /*01b0*/  @P0 IADD3 R0, PT, PT, -R9, R0, RZ ;  /* 0x0000000009000210 */ /* 0x000fe40007ffe1ff */
[----:B------:R-:W-:-:S05]  /*01c0*/  @!P1 LOP3.LUT R0, RZ, R9, RZ, 0x33, !PT ;  /* 0x00000009ff009212 */ /* 0x000fca00078e33ff */
[----:B------:R-:W-:Y:S01]  /*01d0*/  STG.E desc[UR4][R2.64+0xc], R0 ;  /* 0x00000c0002007986 */ /* 0x000fe2000c101904 */
[----:B------:R-:W-:Y:S05]  /*01e0*/  EXIT ;  /* 0x000000000000794d */ /* 0x000fea0003800000 */
.L_x_0:
[----:B------:R-:W-:-:S00]  /*01f0*/  BRA `(.L_x_0) ;  /* 0xfffffffc00fc7947 */ /* 0x000fc0000383ffff */
[----:B------:R-:W-:-:S00]  /*0200*/  NOP ;  /* 0x0000000000007918 */ /* 0x000fc00000000000 */
[----:B------:R-:W-:-:S00]  /*0210*/  NOP ;  /* 0x0000000000007918 */ /* 0x000fc00000000000 */
[----:B------:R-:W-:-:S00]  /*0220*/  NOP ;  /* 0x0000000000007918 */ /* 0x000fc00000000000 */
[----:B------:R-:W-:-:S00]  /*0230*/  NOP ;  /* 0x0000000000007918 */ /* 0x000fc00000000000 */
[----:B------:R-:W-:-:S00]  /*0240*/  NOP ;  /* 0x0000000000007918 */ /* 0x000fc00000000000 */
[----:B------:R-:W-:-:S00]  /*0250*/  NOP ;  /* 0x0000000000007918 */ /* 0x000fc00000000000 */
[----:B------:R-:W-:-:S00]  /*0260*/  NOP ;  /* 0x0000000000007918 */ /* 0x000fc00000000000 */
[----:B------:R-:W-:-:S00]  /*0270*/  NOP ;  /* 0x0000000000007918 */ /* 0x000fc00000000000 */
.L_x_4:


//--------------------- .text._Z11mult_arraysPK10MathStructP13ResultsStruct --------------------------
	.section	.text._Z11mult_arraysPK10MathStructP13ResultsStruct,"ax",@progbits
	.align	128
        .global         _Z11mult_arraysPK10MathStructP13ResultsStruct
        .type           _Z11mult_arraysPK10MathStructP13ResultsStruct,@function
        .size           _Z11mult_arraysPK10MathStructP13ResultsStruct,(.L_x_5 - _Z11mult_arraysPK10MathStructP13ResultsStruct)
        .other          _Z11mult_arraysPK10MathStructP13ResultsStruct,@"STO_CUDA_ENTRY STV_DEFAULT"
_Z11mult_arraysPK10MathStructP13ResultsStruct:
.text._Z11mult_arraysPK10MathStructP13ResultsStruct:
[----:B------:R-:W-:Y:S01]  /*0000*/  LDC R1, c[0x0][0x37c] ;  /* 0x0000df00ff017b82 */ /* 0x000fe20000000800 */
[----:B------:R-:W0:Y:S07]  /*0010*/  S2R R7, SR_TID.X ;  /* 0x0000000000077919 */ /* 0x000e2e0000002100 */
[----:B------:R-:W0:Y:S01]  /*0020*/  S2UR UR6, SR_CTAID.X ;  /* 0x00000000000679c3 */ /* 0x000e220000002500 */
[----:B------:R-:W1:Y:S07]  /*0030*/  LDCU.64 UR4, c[0x0][0x358] ;  /* 0x00006b00ff0477ac */ /* 0x000e6e0008000a00 */
[----:B------:R-:W0:Y:S08]  /*0040*/  LDC R0, c[0x0][0x360] ;  /* 0x0000d800ff007b82 */ /* 0x000e300000000800 */
[----:B------:R-:W2:Y:S08]  /*0050*/  LDC.64 R2, c[0x0][0x380] ;  /* 0x0000e000ff027b82 */ /* 0x000eb00000000a00 */
[----:B------:R-:W3:Y:S01]  /*0060*/  LDC.64 R4, c[0x0][0x388] ;  /* 0x0000e200ff047b82 */ /* 0x000ee20000000a00 */
[----:B0-----:R-:W-:-:S04]  /*0070*/  IMAD R7, R0, UR6, R7 ;  /* 0x0000000600077c24 */ /* 0x001fc8000f8e0207 */
[----:B--2---:R-:W-:-:S05]  /*0080*/  IMAD.WIDE R2, R7, 0x8, R2 ;  /* 0x0000000807027825 */ /* 0x004fca00078e0202 */
[----:B-1----:R-:W2:Y:S04]  /*0090*/  LDG.E R0, desc[UR4][R2.64] ;  /* 0x0000000402007981 */ /* 0x002ea8000c1e1900 */
[----:B------:R-:W2:Y:S01]  /*00a0*/  LDG.E R9, desc[UR4][R2.64+0x4] ;  /* 0x0000040402097981 */ /* 0x000ea2000c1e1900 */
[----:B---3--:R-:W-:-:S04]  /*00b0*/  IMAD.WIDE R4, R7, 0x14, R4 ;  /* 0x0000001407047825 */ /* 0x008fc800078e0204 */
[----:B--2---:R-:W-:-:S05]  /*00c0*/  IMAD R9, R0, R9, RZ ;  /* 0x0000000900097224 */ /* 0x004fca00078e02ff */
[----:B------:R-:W-:Y:S01]  /*00d0*/  STG.E desc[UR4][R4.64+0x8], R9 ;  /* 0x0000080904007986 */ /* 0x000fe2000c101904 */
[----:B------:R-:W-:Y:S05]  /*00e0*/  EXIT ;  /* 0x000000000000794d */ /* 0x000fea0003800000 */
.L_x_1:
        /* <DEDUP_REMOVED lines=9> */
.L_x_5:


//--------------------- .text._Z10sub_arraysPK10MathStructP13ResultsStruct --------------------------
	.section	.text._Z10sub_arraysPK10MathStructP13ResultsStruct,"ax",@progbits
	.align	128
        .global         _Z10sub_arraysPK10MathStructP13ResultsStruct
        .type           _Z10sub_arraysPK10MathStructP13ResultsStruct,@function
        .size           _Z10sub_arraysPK10MathStructP13ResultsStruct,(.L_x_6 - _Z10sub_arraysPK10MathStructP13ResultsStruct)
        .other          _Z10sub_arraysPK10MathStructP13ResultsStruct,@"STO_CUDA_ENTRY STV_DEFAULT"
_Z10sub_arraysPK10MathStructP13ResultsStruct:
.text._Z10sub_arraysPK10MathStructP13ResultsStruct:
        /* <DEDUP_REMOVED lines=11> */
[----:B---3--:R-:W-:Y:S01]  /*00b0*/  IMAD.WIDE R4, R7, 0x14, R4 ;  /* 0x0000001407047825 */ /* 0x008fe200078e0204 */
[----:B--2---:R-:W-:-:S05]  /*00c0*/  IADD3 R9, PT, PT, R0, -R9, RZ ;  /* 0x8000000900097210 */ /* 0x004fca0007ffe0ff */
[----:B------:R-:W-:Y:S01]  /*00d0*/  STG.E desc[UR4][R4.64+0x4], R9 ;  /* 0x0000040904007986 */ /* 0x000fe2000c101904 */
[----:B------:R-:W-:Y:S05]  /*00e0*/  EXIT ;  /* 0x000000000000794d */ /* 0x000fea0003800000 */
.L_x_2:
        /* <DEDUP_REMOVED lines=9> */
.L_x_6:


//--------------------- .text._Z10add_arraysPK10MathStructP13ResultsStruct --------------------------
	.section	.text._Z10add_arraysPK10MathStructP13ResultsStruct,"ax",@progbits
	.align	128
        .global         _Z10add_arraysPK10MathStructP13ResultsStruct
        .type           _Z10add_arraysPK10MathStructP13ResultsStruct,@function
        .size           _Z10add_arraysPK10MathStructP13ResultsStruct,(.L_x_7 - _Z10add_arraysPK10MathStructP13ResultsStruct)
        .other          _Z10add_arraysPK10MathStructP13ResultsStruct,@"STO_CUDA_ENTRY STV_DEFAULT"
_Z10add_arraysPK10MathStructP13ResultsStruct:
.text._Z10add_arraysPK10MathStructP13ResultsStruct:
        /* <DEDUP_REMOVED lines=12> */
[----:B--2---:R-:W-:-:S05]  /*00c0*/  IADD3 R9, PT, PT, R0, R9, RZ ;  /* 0x0000000900097210 */ /* 0x004fca0007ffe0ff */
[----:B------:R-:W-:Y:S01]  /*00d0*/  STG.E desc[UR4][R4.64], R9 ;  /* 0x0000000904007986 */ /* 0x000fe2000c101904 */
[----:B------:R-:W-:Y:S05]  /*00e0*/  EXIT ;  /* 0x000000000000794d */ /* 0x000fea0003800000 */
.L_x_3:
        /* <DEDUP_REMOVED lines=9> */
.L_x_7:


//--------------------- .nv.shared.reserved.0     --------------------------
	.section	.nv.shared.reserved.0,"aw",@nobits
	.weak		__nv_reservedSMEM_offset_0_alias
	.size		__nv_reservedSMEM_offset_0_alias, 0, 64
	.other		__nv_reservedSMEM_offset_0_alias,@"STO_CUDA_RESERVED_SHARED STV_DEFAULT"
__nv_reservedSMEM_offset_0_alias:
	.zero		0
	.zero		64


//--------------------- .nv.constant0._Z10mod_arraysPK10MathStructP13ResultsStruct --------------------------
	.section	.nv.constant0._Z10mod_arraysPK10MathStructP13ResultsStruct,"a",@progbits
	.sectionflags	@""
	.align	4
.nv.constant0._Z10mod_arraysPK10MathStructP13ResultsStruct:
	.zero		912


//--------------------- .nv.constant0._Z11mult_arraysPK10MathStructP13ResultsStruct --------------------------
	.section	.nv.constant0._Z11mult_arraysPK10MathStructP13ResultsStruct,"a",@progbits
	.sectionflags	@""
	.align	4
.nv.constant0._Z11mult_arraysPK10MathStructP13ResultsStruct:
	.zero		912


//--------------------- .nv.constant0._Z10sub_arraysPK10MathStructP13ResultsStruct --------------------------
	.section	.nv.constant0._Z10sub_arraysPK10MathStructP13ResultsStruct,"a",@progbits
	.sectionflags	@""
	.align	4
.nv.constant0._Z10sub_arraysPK10MathStructP13ResultsStruct:
	.zero		912


//--------------------- .nv.constant0._Z10add_arraysPK10MathStructP13ResultsStruct --------------------------
	.section	.nv.constant0._Z10add_arraysPK10MathStructP13ResultsStruct,"a",@progbits
	.sectionflags	@""
	.align	4
.nv.constant0._Z10add_arraysPK10MathStructP13ResultsStruct:
	.zero		912


//--------------------- SYMBOLS --------------------------

	.type		.nv.reservedSmem.offset0,@object
	.size		.nv.reservedSmem.offset0,0x4
